//
// Generated by NVIDIA NVVM Compiler
//
// Compiler Build ID: CL-36424714
// Cuda compilation tools, release 13.0, V13.0.88
// Based on NVVM 20.0.0
//

.version 9.0
.target sm_100
.address_size 64

	// .globl	_Z12recon_kernelPfff

.visible .entry _Z12recon_kernelPfff(
	.param .u64 .ptr .align 1 _Z12recon_kernelPfff_param_0,
	.param .f32 _Z12recon_kernelPfff_param_1,
	.param .f32 _Z12recon_kernelPfff_param_2
)
{
	.reg .b32 	%r<2>;
	.reg .b32 	%f<5>;
	.reg .b64 	%rd<5>;

	ld.param.u64 	%rd1, [_Z12recon_kernelPfff_param_0];
	ld.param.f32 	%f1, [_Z12recon_kernelPfff_param_1];
	ld.param.f32 	%f2, [_Z12recon_kernelPfff_param_2];
	cvta.to.global.u64 	%rd2, %rd1;
	mov.u32 	%r1, %tid.x;
	cvt.rn.f32.u32 	%f3, %r1;
	fma.rn.f32 	%f4, %f2, %f3, %f1;
	mul.wide.u32 	%rd3, %r1, 4;
	add.s64 	%rd4, %rd2, %rd3;
	st.global.f32 	[%rd4], %f4;
	ret;

}


// ===== COMPILED SASS (sm_100) =====

	.target	sm_100

	.elftype	@"ET_EXEC"


//--------------------- .note.nv.tkinfo           --------------------------
	.section	.note.nv.tkinfo,"",@"SHT_NOTE"
	.sectionflags	@"SHF_NOTE_NV_TKINFO"
	.tkinfo
        /*0018*/ 	.word	0x00000002
        /*0030*/ 	.string	""
        /*0030*/ 	.string	"ptxas"
        /*0030*/ 	.string	"Cuda compilation tools, release 13.0, V13.0.88"
        /*0030*/ 	.string	"Build cuda_13.0.r13.0/compiler.36424714_0"
        /*0030*/ 	.string	"-arch sm_100 -m 64 "



//--------------------- .note.nv.cuinfo           --------------------------
	.section	.note.nv.cuinfo,"",@"SHT_NOTE"
	.sectionflags	@"SHF_NOTE_NV_CUINFO"
        /*0018*/ 	.short	0x0002
        /*001a*/ 	.short	0x0064
        /*001c*/ 	.short	0x0082
	.zero		2


//--------------------- .nv.info                  --------------------------
	.section	.nv.info,"",@"SHT_CUDA_INFO"
	.align	4


	//----- nvinfo : EIATTR_REGCOUNT
	.align		4
        /*0000*/ 	.byte	0x04, 0x2f
        /*0002*/ 	.short	(.L_1 - .L_0)
	.align		4
.L_0:
        /*0004*/ 	.word	index@(_Z12recon_kernelPfff)
        /*0008*/ 	.word	0x0000000c


	//----- nvinfo : EIATTR_FRAME_SIZE
	.align		4
.L_1:
        /*000c*/ 	.byte	0x04, 0x11
        /*000e*/ 	.short	(.L_3 - .L_2)
	.align		4
.L_2:
        /*0010*/ 	.word	index@(_Z12recon_kernelPfff)
        /*0014*/ 	.word	0x00000000


	//----- nvinfo : EIATTR_MIN_STACK_SIZE
	.align		4
.L_3:
        /*0018*/ 	.byte	0x04, 0x12
        /*001a*/ 	.short	(.L_5 - .L_4)
	.align		4
.L_4:
        /*001c*/ 	.word	index@(_Z12recon_kernelPfff)
        /*0020*/ 	.word	0x00000000
.L_5:


//--------------------- .nv.compat                --------------------------
	.section	.nv.compat,"",@"SHT_CUDA_COMPAT_INFO"
	.align	4
        /*0000*/ 	.byte	0x02, 0x09, 0x00, 0x00, 0x02, 0x02, 0x01, 0x00, 0x02, 0x05, 0x05, 0x00, 0x03, 0x07, 0x01, 0x01
        /*0010*/ 	.byte	0x02, 0x03, 0x00, 0x00, 0x02, 0x06, 0x01, 0x00, 0x04, 0x0b, 0x08, 0x00, 0x09, 0x00, 0x00, 0x00
        /*0020*/ 	.byte	0x00, 0x00, 0x00, 0x00


//--------------------- .nv.info._Z12recon_kernelPfff --------------------------
	.section	.nv.info._Z12recon_kernelPfff,"",@"SHT_CUDA_INFO"
	.sectionflags	@""
	.align	4


	//----- nvinfo : EIATTR_CUDA_API_VERSION
	.align		4
        /*0000*/ 	.byte	0x04, 0x37
        /*0002*/ 	.short	(.L_7 - .L_6)
.L_6:
        /*0004*/ 	.word	0x00000082


	//----- nvinfo : EIATTR_KPARAM_INFO
	.align		4
.L_7:
        /*0008*/ 	.byte	0x04, 0x17
        /*000a*/ 	.short	(.L_9 - .L_8)
.L_8:
        /*000c*/ 	.word	0x00000000
        /*0010*/ 	.short	0x0002
        /*0012*/ 	.short	0x000c
        /*0014*/ 	.byte	0x00, 0xf0, 0x11, 0x00


	//----- nvinfo : EIATTR_KPARAM_INFO
	.align		4
.L_9:
        /*0018*/ 	.byte	0x04, 0x17
        /*001a*/ 	.short	(.L_11 - .L_10)
.L_10:
        /*001c*/ 	.word	0x00000000
        /*0020*/ 	.short	0x0001
        /*0022*/ 	.short	0x0008
        /*0024*/ 	.byte	0x00, 0xf0, 0x11, 0x00


	//----- nvinfo : EIATTR_KPARAM_INFO
	.align		4
.L_11:
        /*0028*/ 	.byte	0x04, 0x17
        /*002a*/ 	.short	(.L_13 - .L_12)
.L_12:
        /*002c*/ 	.word	0x00000000
        /*0030*/ 	.short	0x0000
        /*0032*/ 	.short	0x0000
        /*0034*/ 	.byte	0x00, 0xf5, 0x21, 0x00


	//----- nvinfo : EIATTR_SPARSE_MMA_MASK
	.align		4
.L_13:
        /*0038*/ 	.byte	0x03, 0x50
        /*003a*/ 	.short	0x0000


	//----- nvinfo : EIATTR_MAXREG_COUNT
	.align		4
        /*003c*/ 	.byte	0x03, 0x1b
        /*003e*/ 	.short	0x00ff


	//----- nvinfo : EIATTR_MERCURY_ISA_VERSION
	.align		4
        /*0040*/ 	.byte	0x03, 0x5f
        /*0042*/ 	.short	0x0101


	//----- nvinfo : EIATTR_VRC_CTA_INIT_COUNT
	.align		4
        /*0044*/ 	.byte	0x02, 0x4a
	.zero		1
	.zero		1


	//----- nvinfo : EIATTR_EXIT_INSTR_OFFSETS
	.align		4
        /*0048*/ 	.byte	0x04, 0x1c
        /*004a*/ 	.short	(.L_15 - .L_14)


	//   ....[0]....
.L_14:
        /*004c*/ 	.word	0x00000090


	//----- nvinfo : EIATTR_CBANK_PARAM_SIZE
	.align		4
.L_15:
        /*0050*/ 	.byte	0x03, 0x19
        /*0052*/ 	.short	0x0010


	//----- nvinfo : EIATTR_PARAM_CBANK
	.align		4
        /*0054*/ 	.byte	0x04, 0x0a
        /*0056*/ 	.short	(.L_17 - .L_16)
	.align		4
.L_16:
        /*0058*/ 	.word	index@(.nv.constant0._Z12recon_kernelPfff)
        /*005c*/ 	.short	0x0380
        /*005e*/ 	.short	0x0010


	//----- nvinfo : EIATTR_SW_WAR
	.align		4
.L_17:
        /*0060*/ 	.byte	0x04, 0x36
        /*0062*/ 	.short	(.L_19 - .L_18)
.L_18:
        /*0064*/ 	.word	0x00000008
.L_19:


//--------------------- .nv.callgraph             --------------------------
	.section	.nv.callgraph,"",@"SHT_CUDA_CALLGRAPH"
	.align	4
	.sectionentsize	8
	.align		4
        /*0000*/ 	.word	0x00000000
	.align		4
        /*0004*/ 	.word	0xffffffff
	.align		4
        /*0008*/ 	.word	0x00000000
	.align		4
        /*000c*/ 	.word	0xfffffffe
	.align		4
        /*0010*/ 	.word	0x00000000
	.align		4
        /*0014*/ 	.word	0xfffffffd
	.align		4
        /*0018*/ 	.word	0x00000000
	.align		4
        /*001c*/ 	.word	0xfffffffc


//--------------------- .text._Z12recon_kernelPfff --------------------------
	.section	.text._Z12recon_kernelPfff,"ax",@progbits
	.align	128
        .global         _Z12recon_kernelPfff
        .type           _Z12recon_kernelPfff,@function
        .size           _Z12recon_kernelPfff,(.L_x_1 - _Z12recon_kernelPfff)
        .other          _Z12recon_kernelPfff,@"STO_CUDA_ENTRY STV_DEFAULT"
_Z12recon_kernelPfff:
.text._Z12recon_kernelPfff:
[----:B------:R-:W-:Y:S01]  /*0000*/  LDC R1, c[0x0][0x37c] ;  /* 0x0000df00ff017b82 */ /* 0x000fe20000000800 */
[----:B------:R-:W0:Y:S07]  /*0010*/  S2R R7, SR_TID.X ;  /* 0x0000000000077919 */ /* 0x000e2e0000002100 */
[----:B------:R-:W1:Y:S01]  /*0020*/  LDC.64 R2, c[0x0][0x380] ;  /* 0x0000e000ff027b82 */ /* 0x000e620000000a00 */
[----:B------:R-:W2:Y:S07]  /*0030*/  LDCU.64 UR4, c[0x0][0x358] ;  /* 0x00006b00ff0477ac */ /* 0x000eae0008000a00 */
[----:B------:R-:W3:Y:S01]  /*0040*/  LDC.64 R8, c[0x0][0x388] ;  /* 0x0000e200ff087b82 */ /* 0x000ee20000000a00 */
[----:B0-----:R-:W-:Y:S01]  /*0050*/  I2FP.F32.U32 R5, R7 ;  /* 0x0000000700057245 */ /* 0x001fe20000201000 */
[----:B-1----:R-:W-:-:S04]  /*0060*/  IMAD.WIDE.U32 R2, R7, 0x4, R2 ;  /* 0x0000000407027825 */ /* 0x002fc800078e0002 */
[----:B---3--:R-:W-:-:S05]  /*0070*/  FFMA R5, R5, R9, R8 ;  /* 0x0000000905057223 */ /* 0x008fca0000000008 */
[----:B--2---:R-:W-:Y:S01]  /*0080*/  STG.E desc[UR4][R2.64], R5 ;  /* 0x0000000502007986 */ /* 0x004fe2000c101904 */
[----:B------:R-:W-:Y:S05]  /*0090*/  EXIT ;  /* 0x000000000000794d */ /* 0x000fea0003800000 */
.L_x_0:
[----:B------:R-:W-:-:S00]  /*00a0*/  BRA `(.L_x_0) ;  /* 0xfffffffc00fc7947 */ /* 0x000fc0000383ffff */
[----:B------:R-:W-:-:S00]  /*00b0*/  NOP ;  /* 0x0000000000007918 */ /* 0x000fc00000000000 */
        /* <DEDUP_REMOVED lines=12> */
.L_x_1:


//--------------------- .nv.shared.reserved.0     --------------------------
	.section	.nv.shared.reserved.0,"aw",@nobits
	.weak		__nv_reservedSMEM_offset_0_alias
	.size		__nv_reservedSMEM_offset_0_alias, 0, 64
	.other		__nv_reservedSMEM_offset_0_alias,@"STO_CUDA_RESERVED_SHARED STV_DEFAULT"
__nv_reservedSMEM_offset_0_alias:
	.zero		0
	.zero		64


//--------------------- .nv.constant0._Z12recon_kernelPfff --------------------------
	.section	.nv.constant0._Z12recon_kernelPfff,"a",@progbits
	.sectionflags	@""
	.align	4
.nv.constant0._Z12recon_kernelPfff:
	.zero		912


//--------------------- SYMBOLS --------------------------

	.type		.nv.reservedSmem.offset0,@object
	.size		.nv.reservedSmem.offset0,0x4
